//
// Generated by NVIDIA NVVM Compiler
//
// Compiler Build ID: CL-36424714
// Cuda compilation tools, release 13.0, V13.0.88
// Based on NVVM 20.0.0
//

.version 9.0
.target sm_100
.address_size 64

	// .globl	_Z15preFixSumKernelPfS_i
// _ZZ15preFixSumKernelPfS_iE10localblock has been demoted

.visible .entry _Z15preFixSumKernelPfS_i(
	.param .u64 .ptr .align 1 _Z15preFixSumKernelPfS_i_param_0,
	.param .u64 .ptr .align 1 _Z15preFixSumKernelPfS_i_param_1,
	.param .u32 _Z15preFixSumKernelPfS_i_param_2
)
{
	.reg .pred 	%p<18>;
	.reg .b32 	%r<27>;
	.reg .b32 	%f<55>;
	.reg .b64 	%rd<9>;
	// demoted variable
	.shared .align 4 .b8 _ZZ15preFixSumKernelPfS_iE10localblock[2048];
	ld.param.u64 	%rd2, [_Z15preFixSumKernelPfS_i_param_0];
	ld.param.u64 	%rd1, [_Z15preFixSumKernelPfS_i_param_1];
	cvta.to.global.u64 	%rd3, %rd2;
	mov.u32 	%r1, %tid.x;
	mov.u32 	%r7, %ctaid.x;
	mov.u32 	%r8, %ntid.x;
	mad.lo.s32 	%r9, %r7, %r8, %r1;
	shl.b32 	%r2, %r9, 1;
	mul.wide.s32 	%rd4, %r2, 4;
	add.s64 	%rd5, %rd3, %rd4;
	ld.global.f32 	%f2, [%rd5];
	shl.b32 	%r10, %r1, 3;
	mov.u32 	%r11, _ZZ15preFixSumKernelPfS_iE10localblock;
	add.s32 	%r3, %r11, %r10;
	st.shared.f32 	[%r3], %f2;
	ld.global.f32 	%f3, [%rd5+4];
	st.shared.f32 	[%r3+4], %f3;
	bar.sync 	0;
	add.s32 	%r4, %r1, 1;
	bar.sync 	0;
	setp.gt.u32 	%p1, %r1, 255;
	@%p1 bra 	$L__BB0_2;
	ld.shared.f32 	%f4, [%r3];
	ld.shared.f32 	%f5, [%r3+4];
	add.f32 	%f6, %f4, %f5;
	st.shared.f32 	[%r3+4], %f6;
$L__BB0_2:
	add.s32 	%r5, %r3, 8;
	bar.sync 	0;
	setp.gt.u32 	%p2, %r1, 127;
	@%p2 bra 	$L__BB0_4;
	shl.b32 	%r12, %r4, 3;
	add.s32 	%r13, %r5, %r12;
	ld.shared.f32 	%f7, [%r13+-12];
	ld.shared.f32 	%f8, [%r13+-4];
	add.f32 	%f9, %f7, %f8;
	st.shared.f32 	[%r13+-4], %f9;
$L__BB0_4:
	bar.sync 	0;
	setp.gt.u32 	%p3, %r1, 63;
	@%p3 bra 	$L__BB0_6;
	mad.lo.s32 	%r14, %r4, 24, %r5;
	ld.shared.f32 	%f10, [%r14+-20];
	ld.shared.f32 	%f11, [%r14+-4];
	add.f32 	%f12, %f10, %f11;
	st.shared.f32 	[%r14+-4], %f12;
$L__BB0_6:
	bar.sync 	0;
	setp.gt.u32 	%p4, %r1, 31;
	@%p4 bra 	$L__BB0_8;
	mad.lo.s32 	%r15, %r4, 56, %r5;
	ld.shared.f32 	%f13, [%r15+-36];
	ld.shared.f32 	%f14, [%r15+-4];
	add.f32 	%f15, %f13, %f14;
	st.shared.f32 	[%r15+-4], %f15;
$L__BB0_8:
	bar.sync 	0;
	setp.gt.u32 	%p5, %r1, 15;
	@%p5 bra 	$L__BB0_10;
	mad.lo.s32 	%r16, %r4, 120, %r5;
	ld.shared.f32 	%f16, [%r16+-68];
	ld.shared.f32 	%f17, [%r16+-4];
	add.f32 	%f18, %f16, %f17;
	st.shared.f32 	[%r16+-4], %f18;
$L__BB0_10:
	bar.sync 	0;
	setp.gt.u32 	%p6, %r1, 7;
	@%p6 bra 	$L__BB0_12;
	mad.lo.s32 	%r17, %r4, 248, %r5;
	ld.shared.f32 	%f19, [%r17+-132];
	ld.shared.f32 	%f20, [%r17+-4];
	add.f32 	%f21, %f19, %f20;
	st.shared.f32 	[%r17+-4], %f21;
$L__BB0_12:
	bar.sync 	0;
	setp.gt.u32 	%p7, %r1, 3;
	@%p7 bra 	$L__BB0_14;
	mad.lo.s32 	%r18, %r4, 504, %r5;
	ld.shared.f32 	%f22, [%r18+-260];
	ld.shared.f32 	%f23, [%r18+-4];
	add.f32 	%f24, %f22, %f23;
	st.shared.f32 	[%r18+-4], %f24;
$L__BB0_14:
	bar.sync 	0;
	setp.gt.u32 	%p8, %r1, 1;
	@%p8 bra 	$L__BB0_16;
	mad.lo.s32 	%r19, %r4, 1016, %r5;
	ld.shared.f32 	%f25, [%r19+-516];
	ld.shared.f32 	%f26, [%r19+-4];
	add.f32 	%f27, %f25, %f26;
	st.shared.f32 	[%r19+-4], %f27;
$L__BB0_16:
	bar.sync 	0;
	setp.ne.s32 	%p9, %r1, 0;
	@%p9 bra 	$L__BB0_18;
	ld.shared.f32 	%f28, [_ZZ15preFixSumKernelPfS_iE10localblock+1020];
	ld.shared.f32 	%f29, [_ZZ15preFixSumKernelPfS_iE10localblock+2044];
	add.f32 	%f30, %f28, %f29;
	st.shared.f32 	[_ZZ15preFixSumKernelPfS_iE10localblock+2044], %f30;
$L__BB0_18:
	setp.ne.s32 	%p10, %r1, 0;
	shl.b32 	%r6, %r4, 1;
	bar.sync 	0;
	@%p10 bra 	$L__BB0_20;
	ld.shared.f32 	%f31, [_ZZ15preFixSumKernelPfS_iE10localblock+1020];
	ld.shared.f32 	%f32, [_ZZ15preFixSumKernelPfS_iE10localblock+1532];
	add.f32 	%f33, %f31, %f32;
	st.shared.f32 	[_ZZ15preFixSumKernelPfS_iE10localblock+1532], %f33;
$L__BB0_20:
	bar.sync 	0;
	setp.gt.u32 	%p11, %r1, 2;
	@%p11 bra 	$L__BB0_22;
	mad.lo.s32 	%r20, %r6, 252, %r5;
	ld.shared.f32 	%f34, [%r20+-4];
	ld.shared.f32 	%f35, [%r20+252];
	add.f32 	%f36, %f34, %f35;
	st.shared.f32 	[%r20+252], %f36;
$L__BB0_22:
	bar.sync 	0;
	setp.gt.u32 	%p12, %r1, 6;
	@%p12 bra 	$L__BB0_24;
	mad.lo.s32 	%r21, %r6, 124, %r5;
	ld.shared.f32 	%f37, [%r21+-4];
	ld.shared.f32 	%f38, [%r21+124];
	add.f32 	%f39, %f37, %f38;
	st.shared.f32 	[%r21+124], %f39;
$L__BB0_24:
	bar.sync 	0;
	setp.gt.u32 	%p13, %r1, 14;
	@%p13 bra 	$L__BB0_26;
	mad.lo.s32 	%r22, %r6, 60, %r5;
	ld.shared.f32 	%f40, [%r22+-4];
	ld.shared.f32 	%f41, [%r22+60];
	add.f32 	%f42, %f40, %f41;
	st.shared.f32 	[%r22+60], %f42;
$L__BB0_26:
	bar.sync 	0;
	setp.gt.u32 	%p14, %r1, 30;
	@%p14 bra 	$L__BB0_28;
	mad.lo.s32 	%r23, %r6, 28, %r5;
	ld.shared.f32 	%f43, [%r23+-4];
	ld.shared.f32 	%f44, [%r23+28];
	add.f32 	%f45, %f43, %f44;
	st.shared.f32 	[%r23+28], %f45;
$L__BB0_28:
	bar.sync 	0;
	setp.gt.u32 	%p15, %r1, 62;
	@%p15 bra 	$L__BB0_30;
	mad.lo.s32 	%r24, %r6, 12, %r5;
	ld.shared.f32 	%f46, [%r24+-4];
	ld.shared.f32 	%f47, [%r24+12];
	add.f32 	%f48, %f46, %f47;
	st.shared.f32 	[%r24+12], %f48;
$L__BB0_30:
	bar.sync 	0;
	setp.gt.u32 	%p16, %r1, 126;
	@%p16 bra 	$L__BB0_32;
	shl.b32 	%r25, %r6, 2;
	add.s32 	%r26, %r5, %r25;
	ld.shared.f32 	%f49, [%r26+-4];
	ld.shared.f32 	%f50, [%r26+4];
	add.f32 	%f51, %f49, %f50;
	st.shared.f32 	[%r26+4], %f51;
$L__BB0_32:
	bar.sync 	0;
	setp.gt.u32 	%p17, %r1, 254;
	ld.shared.f32 	%f1, [%r3+4];
	@%p17 bra 	$L__BB0_34;
	ld.shared.f32 	%f52, [%r5];
	add.f32 	%f53, %f1, %f52;
	st.shared.f32 	[%r5], %f53;
$L__BB0_34:
	cvta.to.global.u64 	%rd6, %rd1;
	ld.shared.f32 	%f54, [%r3];
	add.s64 	%rd8, %rd6, %rd4;
	st.global.f32 	[%rd8], %f54;
	st.global.f32 	[%rd8+4], %f1;
	ret;

}


// ===== COMPILED SASS (sm_100) =====

	.target	sm_100

	.elftype	@"ET_EXEC"


//--------------------- .note.nv.tkinfo           --------------------------
	.section	.note.nv.tkinfo,"",@"SHT_NOTE"
	.sectionflags	@"SHF_NOTE_NV_TKINFO"
	.tkinfo
        /*0018*/ 	.word	0x00000002
        /*0030*/ 	.string	""
        /*0030*/ 	.string	"ptxas"
        /*0030*/ 	.string	"Cuda compilation tools, release 13.0, V13.0.88"
        /*0030*/ 	.string	"Build cuda_13.0.r13.0/compiler.36424714_0"
        /*0030*/ 	.string	"-arch sm_100 -m 64 "



//--------------------- .note.nv.cuinfo           --------------------------
	.section	.note.nv.cuinfo,"",@"SHT_NOTE"
	.sectionflags	@"SHF_NOTE_NV_CUINFO"
        /*0018*/ 	.short	0x0002
        /*001a*/ 	.short	0x0064
        /*001c*/ 	.short	0x0082
	.zero		2


//--------------------- .nv.info                  --------------------------
	.section	.nv.info,"",@"SHT_CUDA_INFO"
	.align	4


	//----- nvinfo : EIATTR_REGCOUNT
	.align		4
        /*0000*/ 	.byte	0x04, 0x2f
        /*0002*/ 	.short	(.L_1 - .L_0)
	.align		4
.L_0:
        /*0004*/ 	.word	index@(_Z15preFixSumKernelPfS_i)
        /*0008*/ 	.word	0x0000000f


	//----- nvinfo : EIATTR_FRAME_SIZE
	.align		4
.L_1:
        /*000c*/ 	.byte	0x04, 0x11
        /*000e*/ 	.short	(.L_3 - .L_2)
	.align		4
.L_2:
        /*0010*/ 	.word	index@(_Z15preFixSumKernelPfS_i)
        /*0014*/ 	.word	0x00000000


	//----- nvinfo : EIATTR_MIN_STACK_SIZE
	.align		4
.L_3:
        /*0018*/ 	.byte	0x04, 0x12
        /*001a*/ 	.short	(.L_5 - .L_4)
	.align		4
.L_4:
        /*001c*/ 	.word	index@(_Z15preFixSumKernelPfS_i)
        /*0020*/ 	.word	0x00000000
.L_5:


//--------------------- .nv.compat                --------------------------
	.section	.nv.compat,"",@"SHT_CUDA_COMPAT_INFO"
	.align	4
        /*0000*/ 	.byte	0x02, 0x09, 0x00, 0x00, 0x02, 0x02, 0x01, 0x00, 0x02, 0x05, 0x05, 0x00, 0x03, 0x07, 0x01, 0x01
        /*0010*/ 	.byte	0x02, 0x03, 0x00, 0x00, 0x02, 0x06, 0x01, 0x00, 0x04, 0x0b, 0x08, 0x00, 0x09, 0x00, 0x00, 0x00
        /*0020*/ 	.byte	0x00, 0x00, 0x00, 0x00


//--------------------- .nv.info._Z15preFixSumKernelPfS_i --------------------------
	.section	.nv.info._Z15preFixSumKernelPfS_i,"",@"SHT_CUDA_INFO"
	.sectionflags	@""
	.align	4


	//----- nvinfo : EIATTR_CUDA_API_VERSION
	.align		4
        /*0000*/ 	.byte	0x04, 0x37
        /*0002*/ 	.short	(.L_7 - .L_6)
.L_6:
        /*0004*/ 	.word	0x00000082


	//----- nvinfo : EIATTR_KPARAM_INFO
	.align		4
.L_7:
        /*0008*/ 	.byte	0x04, 0x17
        /*000a*/ 	.short	(.L_9 - .L_8)
.L_8:
        /*000c*/ 	.word	0x00000000
        /*0010*/ 	.short	0x0002
        /*0012*/ 	.short	0x0010
        /*0014*/ 	.byte	0x00, 0xf0, 0x11, 0x00


	//----- nvinfo : EIATTR_KPARAM_INFO
	.align		4
.L_9:
        /*0018*/ 	.byte	0x04, 0x17
        /*001a*/ 	.short	(.L_11 - .L_10)
.L_10:
        /*001c*/ 	.word	0x00000000
        /*0020*/ 	.short	0x0001
        /*0022*/ 	.short	0x0008
        /*0024*/ 	.byte	0x00, 0xf5, 0x21, 0x00


	//----- nvinfo : EIATTR_KPARAM_INFO
	.align		4
.L_11:
        /*0028*/ 	.byte	0x04, 0x17
        /*002a*/ 	.short	(.L_13 - .L_12)
.L_12:
        /*002c*/ 	.word	0x00000000
        /*0030*/ 	.short	0x0000
        /*0032*/ 	.short	0x0000
        /*0034*/ 	.byte	0x00, 0xf5, 0x21, 0x00


	//----- nvinfo : EIATTR_SPARSE_MMA_MASK
	.align		4
.L_13:
        /*0038*/ 	.byte	0x03, 0x50
        /*003a*/ 	.short	0x0000


	//----- nvinfo : EIATTR_MAXREG_COUNT
	.align		4
        /*003c*/ 	.byte	0x03, 0x1b
        /*003e*/ 	.short	0x00ff


	//----- nvinfo : EIATTR_NUM_BARRIERS
	.align		4
        /*0040*/ 	.byte	0x02, 0x4c
        /*0042*/ 	.byte	0x01
	.zero		1


	//----- nvinfo : EIATTR_MERCURY_ISA_VERSION
	.align		4
        /*0044*/ 	.byte	0x03, 0x5f
        /*0046*/ 	.short	0x0101


	//----- nvinfo : EIATTR_VRC_CTA_INIT_COUNT
	.align		4
        /*0048*/ 	.byte	0x02, 0x4a
	.zero		1
	.zero		1


	//----- nvinfo : EIATTR_EXIT_INSTR_OFFSETS
	.align		4
        /*004c*/ 	.byte	0x04, 0x1c
        /*004e*/ 	.short	(.L_15 - .L_14)


	//   ....[0]....
.L_14:
        /*0050*/ 	.word	0x00000890


	//----- nvinfo : EIATTR_CBANK_PARAM_SIZE
	.align		4
.L_15:
        /*0054*/ 	.byte	0x03, 0x19
        /*0056*/ 	.short	0x0014


	//----- nvinfo : EIATTR_PARAM_CBANK
	.align		4
        /*0058*/ 	.byte	0x04, 0x0a
        /*005a*/ 	.short	(.L_17 - .L_16)
	.align		4
.L_16:
        /*005c*/ 	.word	index@(.nv.constant0._Z15preFixSumKernelPfS_i)
        /*0060*/ 	.short	0x0380
        /*0062*/ 	.short	0x0014


	//----- nvinfo : EIATTR_SW_WAR
	.align		4
.L_17:
        /*0064*/ 	.byte	0x04, 0x36
        /*0066*/ 	.short	(.L_19 - .L_18)
.L_18:
        /*0068*/ 	.word	0x00000008
.L_19:


//--------------------- .nv.callgraph             --------------------------
	.section	.nv.callgraph,"",@"SHT_CUDA_CALLGRAPH"
	.align	4
	.sectionentsize	8
	.align		4
        /*0000*/ 	.word	0x00000000
	.align		4
        /*0004*/ 	.word	0xffffffff
	.align		4
        /*0008*/ 	.word	0x00000000
	.align		4
        /*000c*/ 	.word	0xfffffffe
	.align		4
        /*0010*/ 	.word	0x00000000
	.align		4
        /*0014*/ 	.word	0xfffffffd
	.align		4
        /*0018*/ 	.word	0x00000000
	.align		4
        /*001c*/ 	.word	0xfffffffc


//--------------------- .text._Z15preFixSumKernelPfS_i --------------------------
	.section	.text._Z15preFixSumKernelPfS_i,"ax",@progbits
	.align	128
        .global         _Z15preFixSumKernelPfS_i
        .type           _Z15preFixSumKernelPfS_i,@function
        .size           _Z15preFixSumKernelPfS_i,(.L_x_1 - _Z15preFixSumKernelPfS_i)
        .other          _Z15preFixSumKernelPfS_i,@"STO_CUDA_ENTRY STV_DEFAULT"
_Z15preFixSumKernelPfS_i:
.text._Z15preFixSumKernelPfS_i:
[----:B------:R-:W-:Y:S01]  /*0000*/  LDC R1, c[0x0][0x37c] ;  /* 0x0000df00ff017b82 */ /* 0x000fe20000000800 */
[----:B------:R-:W0:Y:S07]  /*0010*/  S2R R2, SR_TID.X ;  /* 0x0000000000027919 */ /* 0x000e2e0000002100 */
[----:B------:R-:W0:Y:S01]  /*0020*/  S2UR UR4, SR_CTAID.X ;  /* 0x00000000000479c3 */ /* 0x000e220000002500 */
[----:B------:R-:W1:Y:S07]  /*0030*/  LDCU.64 UR6, c[0x0][0x358] ;  /* 0x00006b00ff0677ac */ /* 0x000e6e0008000a00 */
[----:B------:R-:W0:Y:S08]  /*0040*/  LDC R3, c[0x0][0x360] ;  /* 0x0000d800ff037b82 */ /* 0x000e300000000800 */
[----:B------:R-:W2:Y:S01]  /*0050*/  LDC.64 R4, c[0x0][0x380] ;  /* 0x0000e000ff047b82 */ /* 0x000ea20000000a00 */
[----:B0-----:R-:W-:-:S05]  /*0060*/  IMAD R0, R3, UR4, R2 ;  /* 0x0000000403007c24 */ /* 0x001fca000f8e0202 */
[----:B------:R-:W-:-:S05]  /*0070*/  SHF.L.U32 R0, R0, 0x1, RZ ;  /* 0x0000000100007819 */ /* 0x000fca00000006ff */
[----:B--2---:R-:W-:-:S05]  /*0080*/  IMAD.WIDE R4, R0, 0x4, R4 ;  /* 0x0000000400047825 */ /* 0x004fca00078e0204 */
[----:B-1----:R-:W2:Y:S04]  /*0090*/  LDG.E R6, desc[UR6][R4.64] ;  /* 0x0000000604067981 */ /* 0x002ea8000c1e1900 */
[----:B------:R-:W2:Y:S01]  /*00a0*/  LDG.E R7, desc[UR6][R4.64+0x4] ;  /* 0x0000040604077981 */ /* 0x000ea2000c1e1900 */
[----:B------:R-:W0:Y:S01]  /*00b0*/  S2UR UR5, SR_CgaCtaId ;  /* 0x00000000000579c3 */ /* 0x000e220000008800 */
[----:B------:R-:W-:Y:S01]  /*00c0*/  UMOV UR4, 0x400 ;  /* 0x0000040000047882 */ /* 0x000fe20000000000 */
[C---:B------:R-:W-:Y:S02]  /*00d0*/  ISETP.GT.U32.AND P1, PT, R2.reuse, 0xff, PT ;  /* 0x000000ff0200780c */ /* 0x040fe40003f24070 */
[----:B------:R-:W-:Y:S01]  /*00e0*/  ISETP.GT.U32.AND P0, PT, R2, 0x7f, PT ;  /* 0x0000007f0200780c */ /* 0x000fe20003f04070 */
[----:B0-----:R-:W-:-:S06]  /*00f0*/  ULEA UR4, UR5, UR4, 0x18 ;  /* 0x0000000405047291 */ /* 0x001fcc000f8ec0ff */
[----:B------:R-:W-:-:S05]  /*0100*/  LEA R3, R2, UR4, 0x3 ;  /* 0x0000000402037c11 */ /* 0x000fca000f8e18ff */
[----:B--2---:R-:W-:Y:S01]  /*0110*/  STS.64 [R3], R6 ;  /* 0x0000000603007388 */ /* 0x004fe20000000a00 */
[----:B------:R-:W-:Y:S08]  /*0120*/  BAR.SYNC.DEFER_BLOCKING 0x0 ;  /* 0x0000000000007b1d */ /* 0x000ff00000010000 */
[----:B------:R-:W-:Y:S06]  /*0130*/  BAR.SYNC.DEFER_BLOCKING 0x0 ;  /* 0x0000000000007b1d */ /* 0x000fec0000010000 */
[----:B------:R-:W0:Y:S02]  /*0140*/  @!P1 LDS.64 R8, [R3] ;  /* 0x0000000003089984 */ /* 0x000e240000000a00 */
[----:B0-----:R-:W-:Y:S01]  /*0150*/  @!P1 FADD R8, R8, R9 ;  /* 0x0000000908089221 */ /* 0x001fe20000000000 */
[----:B------:R-:W-:-:S04]  /*0160*/  @!P0 LEA R9, R2, R3, 0x3 ;  /* 0x0000000302098211 */ /* 0x000fc800078e18ff */
[----:B------:R-:W-:Y:S01]  /*0170*/  @!P1 STS [R3+0x4], R8 ;  /* 0x0000040803009388 */ /* 0x000fe20000000800 */
[----:B------:R-:W-:Y:S01]  /*0180*/  BAR.SYNC.DEFER_BLOCKING 0x0 ;  /* 0x0000000000007b1d */ /* 0x000fe20000010000 */
[----:B------:R-:W-:-:S13]  /*0190*/  ISETP.GT.U32.AND P1, PT, R2, 0x3f, PT ;  /* 0x0000003f0200780c */ /* 0x000fda0003f24070 */
[----:B------:R-:W-:Y:S01]  /*01a0*/  @!P1 IMAD R10, R2, 0x18, R3 ;  /* 0x00000018020a9824 */ /* 0x000fe200078e0203 */
[----:B------:R-:W-:Y:S04]  /*01b0*/  @!P0 LDS R4, [R9+0x4] ;  /* 0x0000040009048984 */ /* 0x000fe80000000800 */
[----:B------:R-:W0:Y:S02]  /*01c0*/  @!P0 LDS R5, [R9+0xc] ;  /* 0x00000c0009058984 */ /* 0x000e240000000800 */
[----:B0-----:R-:W-:-:S05]  /*01d0*/  @!P0 FADD R4, R4, R5 ;  /* 0x0000000504048221 */ /* 0x001fca0000000000 */
        /* <DEDUP_REMOVED lines=37> */
[----:B------:R-:W-:-:S05]  /*0430*/  ISETP.NE.AND P1, PT, R2, RZ, PT ;  /* 0x000000ff0200720c */ /* 0x000fca0003f25270 */
[----:B------:R-:W-:Y:S04]  /*0440*/  @!P0 LDS R4, [R9+0x1fc] ;  /* 0x0001fc0009048984 */ /* 0x000fe80000000800 */
[----:B------:R-:W0:Y:S02]  /*0450*/  @!P0 LDS R7, [R9+0x3fc] ;  /* 0x0003fc0009078984 */ /* 0x000e240000000800 */
[----:B0-----:R-:W-:-:S05]  /*0460*/  @!P0 FADD R4, R4, R7 ;  /* 0x0000000704048221 */ /* 0x001fca0000000000 */
[----:B------:R-:W-:Y:S01]  /*0470*/  @!P0 STS [R9+0x3fc], R4 ;  /* 0x0003fc0409008388 */ /* 0x000fe20000000800 */
[----:B------:R-:W-:Y:S01]  /*0480*/  BAR.SYNC.DEFER_BLOCKING 0x0 ;  /* 0x0000000000007b1d */ /* 0x000fe20000010000 */
[----:B------:R-:W-:-:S05]  /*0490*/  ISETP.GT.U32.AND P0, PT, R2, 0x2, PT ;  /* 0x000000020200780c */ /* 0x000fca0003f04070 */
[----:B------:R-:W-:Y:S04]  /*04a0*/  @!P1 LDS R5, [UR4+0x3fc] ;  /* 0x0003fc04ff059984 */ /* 0x000fe80008000800 */
[----:B------:R-:W0:Y:S02]  /*04b0*/  @!P1 LDS R8, [UR4+0x7fc] ;  /* 0x0007fc04ff089984 */ /* 0x000e240008000800 */
[----:B0-----:R-:W-:Y:S01]  /*04c0*/  @!P1 FADD R5, R5, R8 ;  /* 0x0000000805059221 */ /* 0x001fe20000000000 */
[----:B------:R-:W-:-:S04]  /*04d0*/  IADD3 R8, PT, PT, R2, 0x1, RZ ;  /* 0x0000000102087810 */ /* 0x000fc80007ffe0ff */
[----:B------:R-:W-:Y:S01]  /*04e0*/  @!P1 STS [UR4+0x7fc], R5 ;  /* 0x0007fc05ff009988 */ /* 0x000fe20008000804 */
[----:B------:R-:W-:Y:S01]  /*04f0*/  SHF.L.U32 R10, R8, 0x1, RZ ;  /* 0x00000001080a7819 */ /* 0x000fe200000006ff */
[----:B------:R-:W-:Y:S04]  /*0500*/  BAR.SYNC.DEFER_BLOCKING 0x0 ;  /* 0x0000000000007b1d */ /* 0x000fe80000010000 */
[----:B------:R-:W-:Y:S02]  /*0510*/  @!P0 IMAD R9, R10, 0xfc, R3 ;  /* 0x000000fc0a098824 */ /* 0x000fe400078e0203 */
[----:B------:R-:W-:Y:S04]  /*0520*/  @!P1 LDS R6, [UR4+0x3fc] ;  /* 0x0003fc04ff069984 */ /* 0x000fe80008000800 */
[----:B------:R-:W0:Y:S02]  /*0530*/  @!P1 LDS R7, [UR4+0x5fc] ;  /* 0x0005fc04ff079984 */ /* 0x000e240008000800 */
[----:B0-----:R-:W-:-:S05]  /*0540*/  @!P1 FADD R6, R6, R7 ;  /* 0x0000000706069221 */ /* 0x001fca0000000000 */
[----:B------:R-:W-:Y:S01]  /*0550*/  @!P1 STS [UR4+0x5fc], R6 ;  /* 0x0005fc06ff009988 */ /* 0x000fe20008000804 */
        /* <DEDUP_REMOVED lines=30> */
[----:B------:R-:W-:Y:S01]  /*0740*/  @!P1 LEA R11, R2, R3, 0x3 ;  /* 0x00000003020b9211 */ /* 0x000fe200078e18ff */
[----:B------:R-:W-:Y:S04]  /*0750*/  @!P0 LDS R5, [R10+0x4] ;  /* 0x000004000a058984 */ /* 0x000fe80000000800 */
[----:B------:R-:W0:Y:S02]  /*0760*/  @!P0 LDS R8, [R10+0x14] ;  /* 0x000014000a088984 */ /* 0x000e240000000800 */
[----:B0-----:R-:W-:-:S05]  /*0770*/  @!P0 FADD R5, R5, R8 ;  /* 0x0000000805058221 */ /* 0x001fca0000000000 */
[----:B------:R0:W-:Y:S01]  /*0780*/  @!P0 STS [R10+0x14], R5 ;  /* 0x000014050a008388 */ /* 0x0001e20000000800 */
[----:B------:R-:W-:Y:S01]  /*0790*/  BAR.SYNC.DEFER_BLOCKING 0x0 ;  /* 0x0000000000007b1d */ /* 0x000fe20000010000 */
[----:B------:R-:W-:-:S07]  /*07a0*/  ISETP.GT.U32.AND P0, PT, R2, 0xfe, PT ;  /* 0x000000fe0200780c */ /* 0x000fce0003f04070 */
[----:B0-----:R-:W0:Y:S01]  /*07b0*/  LDC.64 R4, c[0x0][0x388] ;  /* 0x0000e200ff047b82 */ /* 0x001e220000000a00 */
[----:B------:R-:W-:Y:S04]  /*07c0*/  @!P1 LDS R6, [R11+0xc] ;  /* 0x00000c000b069984 */ /* 0x000fe80000000800 */
[----:B------:R-:W1:Y:S01]  /*07d0*/  @!P1 LDS R7, [R11+0x14] ;  /* 0x000014000b079984 */ /* 0x000e620000000800 */
[----:B0-----:R-:W-:-:S04]  /*07e0*/  IMAD.WIDE R4, R0, 0x4, R4 ;  /* 0x0000000400047825 */ /* 0x001fc800078e0204 */
[----:B-1----:R-:W-:-:S05]  /*07f0*/  @!P1 FADD R6, R6, R7 ;  /* 0x0000000706069221 */ /* 0x002fca0000000000 */
[----:B------:R-:W-:Y:S01]  /*0800*/  @!P1 STS [R11+0x14], R6 ;  /* 0x000014060b009388 */ /* 0x000fe20000000800 */
[----:B------:R-:W-:Y:S06]  /*0810*/  BAR.SYNC.DEFER_BLOCKING 0x0 ;  /* 0x0000000000007b1d */ /* 0x000fec0000010000 */
[----:B------:R-:W0:Y:S04]  /*0820*/  LDS R7, [R3+0x4] ;  /* 0x0000040003077984 */ /* 0x000e280000000800 */
[----:B------:R-:W1:Y:S04]  /*0830*/  @!P0 LDS R2, [R3+0x8] ;  /* 0x0000080003028984 */ /* 0x000e680000000800 */
[----:B------:R-:W2:Y:S04]  /*0840*/  LDS R9, [R3] ;  /* 0x0000000003097984 */ /* 0x000ea80000000800 */
[----:B0-----:R-:W-:Y:S01]  /*0850*/  STG.E desc[UR6][R4.64+0x4], R7 ;  /* 0x0000040704007986 */ /* 0x001fe2000c101906 */
[----:B-1----:R-:W-:-:S03]  /*0860*/  @!P0 FADD R2, R7, R2 ;  /* 0x0000000207028221 */ /* 0x002fc60000000000 */
[----:B--2---:R-:W-:Y:S04]  /*0870*/  STG.E desc[UR6][R4.64], R9 ;  /* 0x0000000904007986 */ /* 0x004fe8000c101906 */
[----:B------:R-:W-:Y:S01]  /*0880*/  @!P0 STS [R3+0x8], R2 ;  /* 0x0000080203008388 */ /* 0x000fe20000000800 */
[----:B------:R-:W-:Y:S05]  /*0890*/  EXIT ;  /* 0x000000000000794d */ /* 0x000fea0003800000 */
.L_x_0:
[----:B------:R-:W-:-:S00]  /*08a0*/  BRA `(.L_x_0) ;  /* 0xfffffffc00fc7947 */ /* 0x000fc0000383ffff */
[----:B------:R-:W-:-:S00]  /*08b0*/  NOP ;  /* 0x0000000000007918 */ /* 0x000fc00000000000 */
        /* <DEDUP_REMOVED lines=12> */
.L_x_1:


//--------------------- .nv.shared._Z15preFixSumKernelPfS_i --------------------------
	.section	.nv.shared._Z15preFixSumKernelPfS_i,"aw",@nobits
	.sectionflags	@""
	.align	4
.nv.shared._Z15preFixSumKernelPfS_i:
	.zero		3072


//--------------------- .nv.shared.reserved.0     --------------------------
	.section	.nv.shared.reserved.0,"aw",@nobits
	.weak		__nv_reservedSMEM_offset_0_alias
	.size		__nv_reservedSMEM_offset_0_alias, 0, 64
	.other		__nv_reservedSMEM_offset_0_alias,@"STO_CUDA_RESERVED_SHARED STV_DEFAULT"
__nv_reservedSMEM_offset_0_alias:
	.zero		0
	.zero		64


//--------------------- .nv.constant0._Z15preFixSumKernelPfS_i --------------------------
	.section	.nv.constant0._Z15preFixSumKernelPfS_i,"a",@progbits
	.sectionflags	@""
	.align	4
.nv.constant0._Z15preFixSumKernelPfS_i:
	.zero		916


//--------------------- SYMBOLS --------------------------

	.type		.nv.reservedSmem.offset0,@object
	.size		.nv.reservedSmem.offset0,0x4
	.type		.nv.reservedSmem.cap,@object
	.size		.nv.reservedSmem.cap,0x4
